	.headerflags	@"EF_CUDA_TEXMODE_UNIFIED EF_CUDA_64BIT_ADDRESS EF_CUDA_ACCELERATORS EF_CUDA_SM90 EF_CUDA_VIRTUAL_SM(EF_CUDA_SM90)"
	.elftype	@"ET_EXEC"


//--------------------- .nv.info                  --------------------------
	.section	.nv.info,"",@"SHT_CUDA_INFO"
	.align	4


	//----- nvinfo : EIATTR_REGCOUNT
	.align		4
        /*0000*/ 	.byte	0x04, 0x2f
        /*0002*/ 	.short	(.L_1 - .L_0)
	.align		4
.L_0:
        /*0004*/ 	.word	index@(triton_poi_fused_mul_transpose_1)
        /*0008*/ 	.word	0x00000012


	//----- nvinfo : EIATTR_MIN_STACK_SIZE
	.align		4
.L_1:
        /*000c*/ 	.byte	0x04, 0x12
        /*000e*/ 	.short	(.L_3 - .L_2)
	.align		4
.L_2:
        /*0010*/ 	.word	index@(triton_poi_fused_mul_transpose_1)
        /*0014*/ 	.word	0x00000000


	//----- nvinfo : EIATTR_FRAME_SIZE
	.align		4
.L_3:
        /*0018*/ 	.byte	0x04, 0x11
        /*001a*/ 	.short	(.L_5 - .L_4)
	.align		4
.L_4:
        /*001c*/ 	.word	index@(triton_poi_fused_mul_transpose_1)
        /*0020*/ 	.word	0x00000000


	//----- nvinfo : EIATTR_MIN_STACK_SIZE
	.align		4
.L_5:
        /*0024*/ 	.byte	0x04, 0x12
        /*0026*/ 	.short	(.L_7 - .L_6)
	.align		4
.L_6:
        /*0028*/ 	.word	index@(triton_poi_fused_mul_transpose_1)
        /*002c*/ 	.word	0x00000000
.L_7:


//--------------------- .nv.info.triton_poi_fused_mul_transpose_1 --------------------------
	.section	.nv.info.triton_poi_fused_mul_transpose_1,"",@"SHT_CUDA_INFO"
	.sectionflags	@""
	.align	4


	//----- nvinfo : EIATTR_CUDA_API_VERSION
	.align		4
        /*0000*/ 	.byte	0x04, 0x37
        /*0002*/ 	.short	(.L_9 - .L_8)
.L_8:
        /*0004*/ 	.word	0x0000007c


	//----- nvinfo : EIATTR_KPARAM_INFO
	.align		4
.L_9:
        /*0008*/ 	.byte	0x04, 0x17
        /*000a*/ 	.short	(.L_11 - .L_10)
.L_10:
        /*000c*/ 	.word	0x00000000
        /*0010*/ 	.short	0x0005
        /*0012*/ 	.short	0x0024
        /*0014*/ 	.byte	0x00, 0xf0, 0x11, 0x00


	//----- nvinfo : EIATTR_KPARAM_INFO
	.align		4
.L_11:
        /*0018*/ 	.byte	0x04, 0x17
        /*001a*/ 	.short	(.L_13 - .L_12)
.L_12:
        /*001c*/ 	.word	0x00000000
        /*0020*/ 	.short	0x0004
        /*0022*/ 	.short	0x0020
        /*0024*/ 	.byte	0x00, 0xf0, 0x11, 0x00


	//----- nvinfo : EIATTR_KPARAM_INFO
	.align		4
.L_13:
        /*0028*/ 	.byte	0x04, 0x17
        /*002a*/ 	.short	(.L_15 - .L_14)
.L_14:
        /*002c*/ 	.word	0x00000000
        /*0030*/ 	.short	0x0003
        /*0032*/ 	.short	0x0018
        /*0034*/ 	.byte	0x00, 0xf4, 0x21, 0x00


	//----- nvinfo : EIATTR_KPARAM_INFO
	.align		4
.L_15:
        /*0038*/ 	.byte	0x04, 0x17
        /*003a*/ 	.short	(.L_17 - .L_16)
.L_16:
        /*003c*/ 	.word	0x00000000
        /*0040*/ 	.short	0x0002
        /*0042*/ 	.short	0x0010
        /*0044*/ 	.byte	0x00, 0xf4, 0x21, 0x00


	//----- nvinfo : EIATTR_KPARAM_INFO
	.align		4
.L_17:
        /*0048*/ 	.byte	0x04, 0x17
        /*004a*/ 	.short	(.L_19 - .L_18)
.L_18:
        /*004c*/ 	.word	0x00000000
        /*0050*/ 	.short	0x0001
        /*0052*/ 	.short	0x0008
        /*0054*/ 	.byte	0x00, 0xf4, 0x21, 0x00


	//----- nvinfo : EIATTR_KPARAM_INFO
	.align		4
.L_19:
        /*0058*/ 	.byte	0x04, 0x17
        /*005a*/ 	.short	(.L_21 - .L_20)
.L_20:
        /*005c*/ 	.word	0x00000000
        /*0060*/ 	.short	0x0000
        /*0062*/ 	.short	0x0000
        /*0064*/ 	.byte	0x00, 0xf4, 0x21, 0x00


	//----- nvinfo : EIATTR_SPARSE_MMA_MASK
	.align		4
.L_21:
        /*0068*/ 	.byte	0x03, 0x50
        /*006a*/ 	.short	0x0000


	//----- nvinfo : EIATTR_MAXREG_COUNT
	.align		4
        /*006c*/ 	.byte	0x03, 0x1b
        /*006e*/ 	.short	0x00ff


	//----- nvinfo : EIATTR_EXIT_INSTR_OFFSETS
	.align		4
        /*0070*/ 	.byte	0x04, 0x1c
        /*0072*/ 	.short	(.L_23 - .L_22)


	//   ....[0]....
.L_22:
        /*0074*/ 	.word	0x000003a0


	//   ....[1]....
        /*0078*/ 	.word	0x000003c0


	//----- nvinfo : EIATTR_REQNTID
	.align		4
.L_23:
        /*007c*/ 	.byte	0x04, 0x10
        /*007e*/ 	.short	(.L_25 - .L_24)
.L_24:
        /*0080*/ 	.word	0x00000080
        /*0084*/ 	.word	0x00000001
        /*0088*/ 	.word	0x00000001


	//----- nvinfo : EIATTR_CBANK_PARAM_SIZE
	.align		4
.L_25:
        /*008c*/ 	.byte	0x03, 0x19
        /*008e*/ 	.short	0x0028


	//----- nvinfo : EIATTR_PARAM_CBANK
	.align		4
        /*0090*/ 	.byte	0x04, 0x0a
        /*0092*/ 	.short	(.L_27 - .L_26)
	.align		4
.L_26:
        /*0094*/ 	.word	index@(.nv.constant0.triton_poi_fused_mul_transpose_1)
        /*0098*/ 	.short	0x0210
        /*009a*/ 	.short	0x0028


	//----- nvinfo : EIATTR_SW_WAR
	.align		4
.L_27:
        /*009c*/ 	.byte	0x04, 0x36
        /*009e*/ 	.short	(.L_29 - .L_28)
.L_28:
        /*00a0*/ 	.word	0x00000008
.L_29:


//--------------------- .nv.callgraph             --------------------------
	.section	.nv.callgraph,"",@"SHT_CUDA_CALLGRAPH"
	.align	4
	.sectionentsize	8
	.align		4
        /*0000*/ 	.word	0x00000000
	.align		4
        /*0004*/ 	.word	0xffffffff
	.align		4
        /*0008*/ 	.word	0x00000000
	.align		4
        /*000c*/ 	.word	0xfffffffe
	.align		4
        /*0010*/ 	.word	0x00000000
	.align		4
        /*0014*/ 	.word	0xfffffffd
	.align		4
        /*0018*/ 	.word	0x00000000
	.align		4
        /*001c*/ 	.word	0xfffffffc


//--------------------- .text.triton_poi_fused_mul_transpose_1 --------------------------
	.section	.text.triton_poi_fused_mul_transpose_1,"ax",@progbits
	.sectionflags	@"SHF_BARRIERS=1"
	.align	128
        .global         triton_poi_fused_mul_transpose_1
        .type           triton_poi_fused_mul_transpose_1,@function
        .size           triton_poi_fused_mul_transpose_1,(.L_x_1 - triton_poi_fused_mul_transpose_1)
        .other          triton_poi_fused_mul_transpose_1,@"STO_CUDA_ENTRY STV_DEFAULT"
triton_poi_fused_mul_transpose_1:
.text.triton_poi_fused_mul_transpose_1:
[----:B------:R-:W0:Y:S02]  /*0000*/  LDC R1, c[0x0][0x28] ;  /* 0x00000a00ff017b82 */ /* 0x000e240000000800 */
[----:B------:R-:W1:Y:S01]  /*0010*/  S2R R6, SR_CTAID.Y ;  /* 0x0000000000067919 */ /* 0x000e620000002600 */
[----:B------:R-:W2:Y:S01]  /*0020*/  LDC.64 R4, c[0x0][0x218] ;  /* 0x00008600ff047b82 */ /* 0x000ea20000000a00 */
[----:B------:R-:W-:Y:S01]  /*0030*/  ULDC.64 UR6, c[0x0][0x208] ;  /* 0x0000820000067ab9 */ /* 0x000fe20000000a00 */
[----:B------:R-:W3:Y:S01]  /*0040*/  S2R R9, SR_TID.X ;  /* 0x0000000000097919 */ /* 0x000ee20000002100 */
[----:B------:R-:W4:Y:S05]  /*0050*/  S2R R8, SR_CTAID.X ;  /* 0x0000000000087919 */ /* 0x000f2a0000002500 */
[----:B------:R-:W5:Y:S01]  /*0060*/  LDC.64 R2, c[0x0][0x210] ;  /* 0x00008400ff027b82 */ /* 0x000f620000000a00 */
[----:B-1----:R-:W-:Y:S01]  /*0070*/  IMAD.SHL.U32 R6, R6, 0x20, RZ ;  /* 0x0000002006067824 */ /* 0x002fe200078e00ff */
[----:B---3--:R-:W-:-:S04]  /*0080*/  SHF.R.U32.HI R11, RZ, 0x5, R9 ;  /* 0x00000005ff0b7819 */ /* 0x008fc80000011609 */
[----:B------:R-:W-:Y:S01]  /*0090*/  LOP3.LUT R0, R6, 0x1f, R9, 0xf8, !PT ;  /* 0x0000001f06007812 */ /* 0x000fe200078ef809 */
[----:B----4-:R-:W-:Y:S01]  /*00a0*/  IMAD.SHL.U32 R8, R8, 0x4, RZ ;  /* 0x0000000408087824 */ /* 0x010fe200078e00ff */
[----:B------:R-:W-:Y:S02]  /*00b0*/  SGXT.U32 R11, R11, 0x2 ;  /* 0x000000020b0b781a */ /* 0x000fe40000000000 */
[----:B------:R-:W-:Y:S02]  /*00c0*/  SHF.R.S32.HI R7, RZ, 0x1f, R0 ;  /* 0x0000001fff077819 */ /* 0x000fe40000011400 */
[----:B------:R-:W-:Y:S02]  /*00d0*/  ISETP.GE.AND P1, PT, R0, 0x40, PT ;  /* 0x000000400000780c */ /* 0x000fe40003f26270 */
[----:B------:R-:W-:Y:S02]  /*00e0*/  LEA.HI R10, R7, R0, RZ, 0x2 ;  /* 0x00000000070a7211 */ /* 0x000fe400078f10ff */
[----:B------:R-:W-:-:S02]  /*00f0*/  LOP3.LUT R7, R8, R11, RZ, 0xfc, !PT ;  /* 0x0000000b08077212 */ /* 0x000fc400078efcff */
[----:B------:R-:W-:Y:S02]  /*0100*/  LOP3.LUT R13, R10, 0xfffffffc, RZ, 0xc0, !PT ;  /* 0xfffffffc0a0d7812 */ /* 0x000fe400078ec0ff */
[----:B------:R-:W-:Y:S02]  /*0110*/  SHF.R.S32.HI R10, RZ, 0x2, R10 ;  /* 0x00000002ff0a7819 */ /* 0x000fe4000001140a */
[----:B------:R-:W-:Y:S01]  /*0120*/  ISETP.GE.AND P0, PT, R7, 0x4, PT ;  /* 0x000000040700780c */ /* 0x000fe20003f06270 */
[----:B------:R-:W-:-:S03]  /*0130*/  IMAD.IADD R13, R0, 0x1, -R13 ;  /* 0x00000001000d7824 */ /* 0x000fc600078e0a0d */
[----:B------:R-:W-:Y:S01]  /*0140*/  ISETP.LT.AND P0, PT, R0, 0x40, !P0 ;  /* 0x000000400000780c */ /* 0x000fe20004701270 */
[----:B------:R-:W-:Y:S02]  /*0150*/  IMAD R10, R10, 0xc, R13 ;  /* 0x0000000c0a0a7824 */ /* 0x000fe400078e020d */
[----:B--2---:R-:W-:-:S04]  /*0160*/  IMAD.WIDE R4, R13, 0x4, R4 ;  /* 0x000000040d047825 */ /* 0x004fc800078e0204 */
[----:B------:R-:W-:Y:S02]  /*0170*/  IMAD R15, R7, 0xc0, R10 ;  /* 0x000000c0070f7824 */ /* 0x000fe400078e020a */
[----:B------:R-:W-:Y:S02]  /*0180*/  IMAD.MOV.U32 R13, RZ, RZ, RZ ;  /* 0x000000ffff0d7224 */ /* 0x000fe400078e00ff */
[----:B------:R-:W-:Y:S02]  /*0190*/  IMAD.MOV.U32 R10, RZ, RZ, RZ ;  /* 0x000000ffff0a7224 */ /* 0x000fe400078e00ff */
[----:B-----5:R-:W-:Y:S02]  /*01a0*/  IMAD.WIDE R2, R15, 0x4, R2 ;  /* 0x000000040f027825 */ /* 0x020fe400078e0202 */
[----:B------:R1:W2:Y:S04]  /*01b0*/  @!P1 LDG.E.EL R13, desc[UR6][R4.64] ;  /* 0x00000006040d9981 */ /* 0x0002a8000c2e1900 */
[----:B------:R3:W2:Y:S01]  /*01c0*/  @P0 LDG.E.EL R10, desc[UR6][R2.64] ;  /* 0x00000006020a0981 */ /* 0x0006a2000c2e1900 */
[----:B------:R-:W4:Y:S01]  /*01d0*/  S2UR UR5, SR_CgaCtaId ;  /* 0x00000000000579c3 */ /* 0x000f220000008800 */
[C---:B------:R-:W-:Y:S01]  /*01e0*/  IMAD.SHL.U32 R12, R9.reuse, 0x4, RZ ;  /* 0x00000004090c7824 */ /* 0x040fe200078e00ff */
[----:B------:R-:W-:Y:S01]  /*01f0*/  UMOV UR4, 0x400 ;  /* 0x0000040000047882 */ /* 0x000fe20000000000 */
[----:B------:R-:W-:Y:S01]  /*0200*/  LOP3.LUT R14, R9, 0x7f, RZ, 0xc0, !PT ;  /* 0x0000007f090e7812 */ /* 0x000fe200078ec0ff */
[----:B------:R-:W-:-:S02]  /*0210*/  IMAD R7, R7, 0x40, R0 ;  /* 0x0000004007077824 */ /* 0x000fc400078e0200 */
[----:B------:R-:W-:Y:S02]  /*0220*/  SHF.R.U32.HI R15, RZ, 0x2, R12 ;  /* 0x00000002ff0f7819 */ /* 0x000fe4000001160c */
[----:B------:R-:W-:Y:S01]  /*0230*/  LOP3.LUT R12, R11, 0x7c, R12, 0xf8, !PT ;  /* 0x0000007c0b0c7812 */ /* 0x000fe200078ef80c */
[----:B-1----:R-:W1:Y:S01]  /*0240*/  LDC.64 R4, c[0x0][0x220] ;  /* 0x00008800ff047b82 */ /* 0x002e620000000a00 */
[----:B------:R-:W-:Y:S02]  /*0250*/  SGXT.U32 R15, R15, 0x5 ;  /* 0x000000050f0f781a */ /* 0x000fe40000000000 */
[----:B------:R-:W-:Y:S02]  /*0260*/  SHF.R.U32.HI R11, RZ, 0x2, R9 ;  /* 0x00000002ff0b7819 */ /* 0x000fe40000011609 */
[----:B------:R-:W-:Y:S01]  /*0270*/  LOP3.LUT R9, R8, 0x3, R9, 0xf8, !PT ;  /* 0x0000000308097812 */ /* 0x000fe200078ef809 */
[----:B------:R-:W-:Y:S01]  /*0280*/  IMAD.IADD R12, R12, 0x1, R15 ;  /* 0x000000010c0c7824 */ /* 0x000fe200078e020f */
[----:B------:R-:W-:Y:S01]  /*0290*/  SGXT.U32 R11, R11, 0x5 ;  /* 0x000000050b0b781a */ /* 0x000fe20000000000 */
[----:B---3--:R-:W3:Y:S01]  /*02a0*/  LDC.64 R2, c[0x0][0x228] ;  /* 0x00008a00ff027b82 */ /* 0x008ee20000000a00 */
[----:B------:R-:W-:-:S02]  /*02b0*/  ISETP.GE.AND P1, PT, R9, 0x4, PT ;  /* 0x000000040900780c */ /* 0x000fc40003f26270 */
[----:B------:R-:W-:Y:S01]  /*02c0*/  LOP3.LUT R6, R6, R11, RZ, 0xfc, !PT ;  /* 0x0000000b06067212 */ /* 0x000fe200078efcff */
[----:B------:R-:W-:Y:S01]  /*02d0*/  IMAD.IADD R14, R11, 0x1, R14 ;  /* 0x000000010b0e7824 */ /* 0x000fe200078e020e */
[----:B----4-:R-:W-:Y:S02]  /*02e0*/  UPRMT UR4, UR5, 0x654, UR4 ;  /* 0x0000065405047896 */ /* 0x010fe40008000004 */
[C---:B------:R-:W-:Y:S01]  /*02f0*/  ISETP.LT.AND P1, PT, R6.reuse, 0x40, !P1 ;  /* 0x000000400600780c */ /* 0x040fe20004f21270 */
[----:B------:R-:W-:-:S03]  /*0300*/  IMAD R9, R6, 0x4, R9 ;  /* 0x0000000406097824 */ /* 0x000fc600078e0209 */
[----:B------:R-:W-:Y:S02]  /*0310*/  LEA R12, R12, UR4, 0x2 ;  /* 0x000000040c0c7c11 */ /* 0x000fe4000f8e10ff */
[----:B------:R-:W-:Y:S01]  /*0320*/  LEA R14, R14, UR4, 0x2 ;  /* 0x000000040e0e7c11 */ /* 0x000fe2000f8e10ff */
[----:B-1----:R-:W-:-:S04]  /*0330*/  IMAD.WIDE R4, R9, 0x4, R4 ;  /* 0x0000000409047825 */ /* 0x002fc800078e0204 */
[----:B---3--:R-:W-:-:S04]  /*0340*/  IMAD.WIDE R2, R7, 0x4, R2 ;  /* 0x0000000407027825 */ /* 0x008fc800078e0202 */
[----:B--2---:R-:W-:-:S05]  /*0350*/  FADD R15, R13, R10 ;  /* 0x0000000a0d0f7221 */ /* 0x004fca0000000000 */
[----:B------:R-:W-:Y:S01]  /*0360*/  STS [R12], R15 ;  /* 0x0000000f0c007388 */ /* 0x000fe20000000800 */
[----:B------:R-:W-:Y:S06]  /*0370*/  BAR.SYNC.DEFER_BLOCKING 0x0 ;  /* 0x0000000000007b1d */ /* 0x000fec0000010000 */
[----:B------:R-:W1:Y:S04]  /*0380*/  LDS R13, [R14] ;  /* 0x000000000e0d7984 */ /* 0x000e680000000800 */
[----:B-1----:R1:W-:Y:S01]  /*0390*/  @P1 STG.E desc[UR6][R4.64], R13 ;  /* 0x0000000d04001986 */ /* 0x0023e2000c101906 */
[----:B------:R-:W-:Y:S05]  /*03a0*/  @!P0 EXIT ;  /* 0x000000000000894d */ /* 0x000fea0003800000 */
[----:B------:R-:W-:Y:S01]  /*03b0*/  STG.E desc[UR6][R2.64], R15 ;  /* 0x0000000f02007986 */ /* 0x000fe2000c101906 */
[----:B------:R-:W-:Y:S05]  /*03c0*/  EXIT ;  /* 0x000000000000794d */ /* 0x000fea0003800000 */
.L_x_0:
[----:B------:R-:W-:-:S00]  /*03d0*/  BRA `(.L_x_0) ;  /* 0xfffffffc00fc7947 */ /* 0x000fc0000383ffff */
[----:B------:R-:W-:-:S00]  /*03e0*/  NOP ;  /* 0x0000000000007918 */ /* 0x000fc00000000000 */
        /* <DEDUP_REMOVED lines=9> */
.L_x_1:


//--------------------- .nv.shared.triton_poi_fused_mul_transpose_1 --------------------------
	.section	.nv.shared.triton_poi_fused_mul_transpose_1,"aw",@nobits
	.sectionflags	@""
	.align	16
	.zero		1024


//--------------------- .nv.constant0.triton_poi_fused_mul_transpose_1 --------------------------
	.section	.nv.constant0.triton_poi_fused_mul_transpose_1,"a",@progbits
	.sectionflags	@""
	.align	4
.nv.constant0.triton_poi_fused_mul_transpose_1:
	.zero		568
